//
// Generated by NVIDIA NVVM Compiler
//
// Compiler Build ID: CL-36424714
// Cuda compilation tools, release 13.0, V13.0.88
// Based on NVVM 20.0.0
//

.version 9.0
.target sm_100
.address_size 64

	// .globl	_Z3addPiS_
.extern .func  (.param .b32 func_retval0) vprintf
(
	.param .b64 vprintf_param_0,
	.param .b64 vprintf_param_1
)
;
.global .align 1 .b8 $str[19] = {109, 97, 116, 114, 105, 120, 32, 111, 110, 32, 100, 101, 118, 105, 99, 101, 58, 10};
.global .align 1 .b8 $str$1[11] = {40, 37, 102, 44, 32, 37, 102, 41, 32, 32};
.global .align 1 .b8 $str$2[2] = {10};

.visible .entry _Z3addPiS_(
	.param .u64 .ptr .align 1 _Z3addPiS__param_0,
	.param .u64 .ptr .align 1 _Z3addPiS__param_1
)
{
	.reg .pred 	%p<2>;
	.reg .b32 	%r<4>;
	.reg .b64 	%rd<5>;

	ld.param.u64 	%rd1, [_Z3addPiS__param_0];
	ld.param.u64 	%rd2, [_Z3addPiS__param_1];
	mov.u32 	%r1, %tid.x;
	setp.ne.s32 	%p1, %r1, 0;
	@%p1 bra 	$L__BB0_2;
	cvta.to.global.u64 	%rd3, %rd1;
	cvta.to.global.u64 	%rd4, %rd2;
	ld.global.u32 	%r2, [%rd3];
	shl.b32 	%r3, %r2, 1;
	st.global.u32 	[%rd4], %r3;
$L__BB0_2:
	ret;

}
	// .globl	_Z19print_device_matrixPP6float2
.visible .entry _Z19print_device_matrixPP6float2(
	.param .u64 .ptr .align 1 _Z19print_device_matrixPP6float2_param_0
)
{
	.local .align 16 .b8 	__local_depot1[16];
	.reg .b64 	%SP;
	.reg .b64 	%SPL;
	.reg .b32 	%r<23>;
	.reg .b32 	%f<17>;
	.reg .b64 	%rd<19>;
	.reg .b64 	%fd<17>;

	mov.u64 	%SPL, __local_depot1;
	cvta.local.u64 	%SP, %SPL;
	ld.param.u64 	%rd1, [_Z19print_device_matrixPP6float2_param_0];
	cvta.to.global.u64 	%rd2, %rd1;
	add.u64 	%rd3, %SP, 0;
	add.u64 	%rd4, %SPL, 0;
	mov.u64 	%rd5, $str;
	cvta.global.u64 	%rd6, %rd5;
	{ // callseq 0, 0
	.param .b64 param0;
	st.param.b64 	[param0], %rd6;
	.param .b64 param1;
	st.param.b64 	[param1], 0;
	.param .b32 retval0;
	call.uni (retval0), 
	vprintf, 
	(
	param0, 
	param1
	);
	ld.param.b32 	%r1, [retval0];
	} // callseq 0
	ld.global.u64 	%rd7, [%rd2];
	ld.v2.f32 	{%f1, %f2}, [%rd7];
	cvt.f64.f32 	%fd1, %f1;
	cvt.f64.f32 	%fd2, %f2;
	st.local.v2.f64 	[%rd4], {%fd1, %fd2};
	mov.u64 	%rd8, $str$1;
	cvta.global.u64 	%rd9, %rd8;
	{ // callseq 1, 0
	.param .b64 param0;
	st.param.b64 	[param0], %rd9;
	.param .b64 param1;
	st.param.b64 	[param1], %rd3;
	.param .b32 retval0;
	call.uni (retval0), 
	vprintf, 
	(
	param0, 
	param1
	);
	ld.param.b32 	%r3, [retval0];
	} // callseq 1
	ld.global.u64 	%rd10, [%rd2];
	ld.v2.f32 	{%f3, %f4}, [%rd10+8];
	cvt.f64.f32 	%fd3, %f3;
	cvt.f64.f32 	%fd4, %f4;
	st.local.v2.f64 	[%rd4], {%fd3, %fd4};
	{ // callseq 2, 0
	.param .b64 param0;
	st.param.b64 	[param0], %rd9;
	.param .b64 param1;
	st.param.b64 	[param1], %rd3;
	.param .b32 retval0;
	call.uni (retval0), 
	vprintf, 
	(
	param0, 
	param1
	);
	ld.param.b32 	%r5, [retval0];
	} // callseq 2
	ld.global.u64 	%rd11, [%rd2];
	ld.v2.f32 	{%f5, %f6}, [%rd11+16];
	cvt.f64.f32 	%fd5, %f5;
	cvt.f64.f32 	%fd6, %f6;
	st.local.v2.f64 	[%rd4], {%fd5, %fd6};
	{ // callseq 3, 0
	.param .b64 param0;
	st.param.b64 	[param0], %rd9;
	.param .b64 param1;
	st.param.b64 	[param1], %rd3;
	.param .b32 retval0;
	call.uni (retval0), 
	vprintf, 
	(
	param0, 
	param1
	);
	ld.param.b32 	%r7, [retval0];
	} // callseq 3
	ld.global.u64 	%rd12, [%rd2];
	ld.v2.f32 	{%f7, %f8}, [%rd12+24];
	cvt.f64.f32 	%fd7, %f7;
	cvt.f64.f32 	%fd8, %f8;
	st.local.v2.f64 	[%rd4], {%fd7, %fd8};
	{ // callseq 4, 0
	.param .b64 param0;
	st.param.b64 	[param0], %rd9;
	.param .b64 param1;
	st.param.b64 	[param1], %rd3;
	.param .b32 retval0;
	call.uni (retval0), 
	vprintf, 
	(
	param0, 
	param1
	);
	ld.param.b32 	%r9, [retval0];
	} // callseq 4
	mov.u64 	%rd13, $str$2;
	cvta.global.u64 	%rd14, %rd13;
	{ // callseq 5, 0
	.param .b64 param0;
	st.param.b64 	[param0], %rd14;
	.param .b64 param1;
	st.param.b64 	[param1], 0;
	.param .b32 retval0;
	call.uni (retval0), 
	vprintf, 
	(
	param0, 
	param1
	);
	ld.param.b32 	%r11, [retval0];
	} // callseq 5
	ld.global.u64 	%rd15, [%rd2+8];
	ld.v2.f32 	{%f9, %f10}, [%rd15];
	cvt.f64.f32 	%fd9, %f9;
	cvt.f64.f32 	%fd10, %f10;
	st.local.v2.f64 	[%rd4], {%fd9, %fd10};
	{ // callseq 6, 0
	.param .b64 param0;
	st.param.b64 	[param0], %rd9;
	.param .b64 param1;
	st.param.b64 	[param1], %rd3;
	.param .b32 retval0;
	call.uni (retval0), 
	vprintf, 
	(
	param0, 
	param1
	);
	ld.param.b32 	%r13, [retval0];
	} // callseq 6
	ld.global.u64 	%rd16, [%rd2+8];
	ld.v2.f32 	{%f11, %f12}, [%rd16+8];
	cvt.f64.f32 	%fd11, %f11;
	cvt.f64.f32 	%fd12, %f12;
	st.local.v2.f64 	[%rd4], {%fd11, %fd12};
	{ // callseq 7, 0
	.param .b64 param0;
	st.param.b64 	[param0], %rd9;
	.param .b64 param1;
	st.param.b64 	[param1], %rd3;
	.param .b32 retval0;
	call.uni (retval0), 
	vprintf, 
	(
	param0, 
	param1
	);
	ld.param.b32 	%r15, [retval0];
	} // callseq 7
	ld.global.u64 	%rd17, [%rd2+8];
	ld.v2.f32 	{%f13, %f14}, [%rd17+16];
	cvt.f64.f32 	%fd13, %f13;
	cvt.f64.f32 	%fd14, %f14;
	st.local.v2.f64 	[%rd4], {%fd13, %fd14};
	{ // callseq 8, 0
	.param .b64 param0;
	st.param.b64 	[param0], %rd9;
	.param .b64 param1;
	st.param.b64 	[param1], %rd3;
	.param .b32 retval0;
	call.uni (retval0), 
	vprintf, 
	(
	param0, 
	param1
	);
	ld.param.b32 	%r17, [retval0];
	} // callseq 8
	ld.global.u64 	%rd18, [%rd2+8];
	ld.v2.f32 	{%f15, %f16}, [%rd18+24];
	cvt.f64.f32 	%fd15, %f15;
	cvt.f64.f32 	%fd16, %f16;
	st.local.v2.f64 	[%rd4], {%fd15, %fd16};
	{ // callseq 9, 0
	.param .b64 param0;
	st.param.b64 	[param0], %rd9;
	.param .b64 param1;
	st.param.b64 	[param1], %rd3;
	.param .b32 retval0;
	call.uni (retval0), 
	vprintf, 
	(
	param0, 
	param1
	);
	ld.param.b32 	%r19, [retval0];
	} // callseq 9
	{ // callseq 10, 0
	.param .b64 param0;
	st.param.b64 	[param0], %rd14;
	.param .b64 param1;
	st.param.b64 	[param1], 0;
	.param .b32 retval0;
	call.uni (retval0), 
	vprintf, 
	(
	param0, 
	param1
	);
	ld.param.b32 	%r21, [retval0];
	} // callseq 10
	ret;

}


// ===== COMPILED SASS (sm_100) =====

	.target	sm_100

	.elftype	@"ET_EXEC"


//--------------------- .note.nv.tkinfo           --------------------------
	.section	.note.nv.tkinfo,"",@"SHT_NOTE"
	.sectionflags	@"SHF_NOTE_NV_TKINFO"
	.tkinfo
        /*0018*/ 	.word	0x00000002
        /*0030*/ 	.string	""
        /*0030*/ 	.string	"ptxas"
        /*0030*/ 	.string	"Cuda compilation tools, release 13.0, V13.0.88"
        /*0030*/ 	.string	"Build cuda_13.0.r13.0/compiler.36424714_0"
        /*0030*/ 	.string	"-arch sm_100 -m 64 "



//--------------------- .note.nv.cuinfo           --------------------------
	.section	.note.nv.cuinfo,"",@"SHT_NOTE"
	.sectionflags	@"SHF_NOTE_NV_CUINFO"
        /*0018*/ 	.short	0x0002
        /*001a*/ 	.short	0x0064
        /*001c*/ 	.short	0x0082
	.zero		2


//--------------------- .nv.info                  --------------------------
	.section	.nv.info,"",@"SHT_CUDA_INFO"
	.align	4


	//----- nvinfo : EIATTR_REGCOUNT
	.align		4
        /*0000*/ 	.byte	0x04, 0x2f
        /*0002*/ 	.short	(.L_4 - .L_3)
	.align		4
.L_3:
        /*0004*/ 	.word	index@(_Z3addPiS_)
        /*0008*/ 	.word	0x0000000a


	//----- nvinfo : EIATTR_FRAME_SIZE
	.align		4
.L_4:
        /*000c*/ 	.byte	0x04, 0x11
        /*000e*/ 	.short	(.L_6 - .L_5)
	.align		4
.L_5:
        /*0010*/ 	.word	index@(_Z3addPiS_)
        /*0014*/ 	.word	0x00000000


	//----- nvinfo : EIATTR_REGCOUNT
	.align		4
.L_6:
        /*0018*/ 	.byte	0x04, 0x2f
        /*001a*/ 	.short	(.L_8 - .L_7)
	.align		4
.L_7:
        /*001c*/ 	.word	index@(_Z19print_device_matrixPP6float2)
        /*0020*/ 	.word	0x00000018


	//----- nvinfo : EIATTR_FRAME_SIZE
	.align		4
.L_8:
        /*0024*/ 	.byte	0x04, 0x11
        /*0026*/ 	.short	(.L_10 - .L_9)
	.align		4
.L_9:
        /*0028*/ 	.word	index@(_Z19print_device_matrixPP6float2)
        /*002c*/ 	.word	0x00000010


	//----- nvinfo : EIATTR_MIN_STACK_SIZE
	.align		4
.L_10:
        /*0030*/ 	.byte	0x04, 0x12
        /*0032*/ 	.short	(.L_12 - .L_11)
	.align		4
.L_11:
        /*0034*/ 	.word	index@(_Z19print_device_matrixPP6float2)
        /*0038*/ 	.word	0x00000010


	//----- nvinfo : EIATTR_MIN_STACK_SIZE
	.align		4
.L_12:
        /*003c*/ 	.byte	0x04, 0x12
        /*003e*/ 	.short	(.L_14 - .L_13)
	.align		4
.L_13:
        /*0040*/ 	.word	index@(_Z3addPiS_)
        /*0044*/ 	.word	0x00000000
.L_14:


//--------------------- .nv.compat                --------------------------
	.section	.nv.compat,"",@"SHT_CUDA_COMPAT_INFO"
	.align	4
        /*0000*/ 	.byte	0x02, 0x09, 0x00, 0x00, 0x02, 0x02, 0x01, 0x00, 0x02, 0x05, 0x05, 0x00, 0x03, 0x07, 0x01, 0x01
        /*0010*/ 	.byte	0x02, 0x03, 0x00, 0x00, 0x02, 0x06, 0x01, 0x00, 0x04, 0x0b, 0x08, 0x00, 0x09, 0x00, 0x00, 0x00
        /*0020*/ 	.byte	0x00, 0x00, 0x00, 0x00


//--------------------- .nv.info._Z19print_device_matrixPP6float2 --------------------------
	.section	.nv.info._Z19print_device_matrixPP6float2,"",@"SHT_CUDA_INFO"
	.sectionflags	@""
	.align	4


	//----- nvinfo : EIATTR_CUDA_API_VERSION
	.align		4
        /*0000*/ 	.byte	0x04, 0x37
        /*0002*/ 	.short	(.L_16 - .L_15)
.L_15:
        /*0004*/ 	.word	0x00000082


	//----- nvinfo : EIATTR_KPARAM_INFO
	.align		4
.L_16:
        /*0008*/ 	.byte	0x04, 0x17
        /*000a*/ 	.short	(.L_18 - .L_17)
.L_17:
        /*000c*/ 	.word	0x00000000
        /*0010*/ 	.short	0x0000
        /*0012*/ 	.short	0x0000
        /*0014*/ 	.byte	0x00, 0xf5, 0x21, 0x00


	//----- nvinfo : EIATTR_SPARSE_MMA_MASK
	.align		4
.L_18:
        /*0018*/ 	.byte	0x03, 0x50
        /*001a*/ 	.short	0x0000


	//----- nvinfo : EIATTR_MAXREG_COUNT
	.align		4
        /*001c*/ 	.byte	0x03, 0x1b
        /*001e*/ 	.short	0x00ff


	//----- nvinfo : EIATTR_EXTERNS
	.align		4
        /*0020*/ 	.byte	0x04, 0x0f
        /*0022*/ 	.short	(.L_20 - .L_19)


	//   ....[0]....
	.align		4
.L_19:
        /*0024*/ 	.word	index@(vprintf)


	//----- nvinfo : EIATTR_MERCURY_ISA_VERSION
	.align		4
.L_20:
        /*0028*/ 	.byte	0x03, 0x5f
        /*002a*/ 	.short	0x0101


	//----- nvinfo : EIATTR_VRC_CTA_INIT_COUNT
	.align		4
        /*002c*/ 	.byte	0x02, 0x4a
	.zero		1
	.zero		1


	//----- nvinfo : EIATTR_SYSCALL_OFFSETS
	.align		4
        /*0030*/ 	.byte	0x04, 0x46
        /*0032*/ 	.short	(.L_22 - .L_21)


	//   ....[0]....
.L_21:
        /*0034*/ 	.word	0x000000e0


	//   ....[1]....
        /*0038*/ 	.word	0x000001c0


	//   ....[2]....
        /*003c*/ 	.word	0x000002a0


	//   ....[3]....
        /*0040*/ 	.word	0x00000380


	//   ....[4]....
        /*0044*/ 	.word	0x00000460


	//   ....[5]....
        /*0048*/ 	.word	0x000004d0


	//   ....[6]....
        /*004c*/ 	.word	0x000005b0


	//   ....[7]....
        /*0050*/ 	.word	0x00000690


	//   ....[8]....
        /*0054*/ 	.word	0x00000770


	//   ....[9]....
        /*0058*/ 	.word	0x00000850


	//   ....[10]....
        /*005c*/ 	.word	0x000008c0


	//----- nvinfo : EIATTR_EXIT_INSTR_OFFSETS
	.align		4
.L_22:
        /*0060*/ 	.byte	0x04, 0x1c
        /*0062*/ 	.short	(.L_24 - .L_23)


	//   ....[0]....
.L_23:
        /*0064*/ 	.word	0x000008d0


	//----- nvinfo : EIATTR_CBANK_PARAM_SIZE
	.align		4
.L_24:
        /*0068*/ 	.byte	0x03, 0x19
        /*006a*/ 	.short	0x0008


	//----- nvinfo : EIATTR_PARAM_CBANK
	.align		4
        /*006c*/ 	.byte	0x04, 0x0a
        /*006e*/ 	.short	(.L_26 - .L_25)
	.align		4
.L_25:
        /*0070*/ 	.word	index@(.nv.constant0._Z19print_device_matrixPP6float2)
        /*0074*/ 	.short	0x0380
        /*0076*/ 	.short	0x0008


	//----- nvinfo : EIATTR_SW_WAR
	.align		4
.L_26:
        /*0078*/ 	.byte	0x04, 0x36
        /*007a*/ 	.short	(.L_28 - .L_27)
.L_27:
        /*007c*/ 	.word	0x00000008
.L_28:


//--------------------- .nv.info._Z3addPiS_       --------------------------
	.section	.nv.info._Z3addPiS_,"",@"SHT_CUDA_INFO"
	.sectionflags	@""
	.align	4


	//----- nvinfo : EIATTR_CUDA_API_VERSION
	.align		4
        /*0000*/ 	.byte	0x04, 0x37
        /*0002*/ 	.short	(.L_30 - .L_29)
.L_29:
        /*0004*/ 	.word	0x00000082


	//----- nvinfo : EIATTR_KPARAM_INFO
	.align		4
.L_30:
        /*0008*/ 	.byte	0x04, 0x17
        /*000a*/ 	.short	(.L_32 - .L_31)
.L_31:
        /*000c*/ 	.word	0x00000000
        /*0010*/ 	.short	0x0001
        /*0012*/ 	.short	0x0008
        /*0014*/ 	.byte	0x00, 0xf5, 0x21, 0x00


	//----- nvinfo : EIATTR_KPARAM_INFO
	.align		4
.L_32:
        /*0018*/ 	.byte	0x04, 0x17
        /*001a*/ 	.short	(.L_34 - .L_33)
.L_33:
        /*001c*/ 	.word	0x00000000
        /*0020*/ 	.short	0x0000
        /*0022*/ 	.short	0x0000
        /*0024*/ 	.byte	0x00, 0xf5, 0x21, 0x00


	//----- nvinfo : EIATTR_SPARSE_MMA_MASK
	.align		4
.L_34:
        /*0028*/ 	.byte	0x03, 0x50
        /*002a*/ 	.short	0x0000


	//----- nvinfo : EIATTR_MAXREG_COUNT
	.align		4
        /*002c*/ 	.byte	0x03, 0x1b
        /*002e*/ 	.short	0x00ff


	//----- nvinfo : EIATTR_MERCURY_ISA_VERSION
	.align		4
        /*0030*/ 	.byte	0x03, 0x5f
        /*0032*/ 	.short	0x0101


	//----- nvinfo : EIATTR_VRC_CTA_INIT_COUNT
	.align		4
        /*0034*/ 	.byte	0x02, 0x4a
	.zero		1
	.zero		1


	//----- nvinfo : EIATTR_EXIT_INSTR_OFFSETS
	.align		4
        /*0038*/ 	.byte	0x04, 0x1c
        /*003a*/ 	.short	(.L_36 - .L_35)


	//   ....[0]....
.L_35:
        /*003c*/ 	.word	0x00000030


	//   ....[1]....
        /*0040*/ 	.word	0x000000a0


	//----- nvinfo : EIATTR_CBANK_PARAM_SIZE
	.align		4
.L_36:
        /*0044*/ 	.byte	0x03, 0x19
        /*0046*/ 	.short	0x0010


	//----- nvinfo : EIATTR_PARAM_CBANK
	.align		4
        /*0048*/ 	.byte	0x04, 0x0a
        /*004a*/ 	.short	(.L_38 - .L_37)
	.align		4
.L_37:
        /*004c*/ 	.word	index@(.nv.constant0._Z3addPiS_)
        /*0050*/ 	.short	0x0380
        /*0052*/ 	.short	0x0010


	//----- nvinfo : EIATTR_SW_WAR
	.align		4
.L_38:
        /*0054*/ 	.byte	0x04, 0x36
        /*0056*/ 	.short	(.L_40 - .L_39)
.L_39:
        /*0058*/ 	.word	0x00000008
.L_40:


//--------------------- .nv.callgraph             --------------------------
	.section	.nv.callgraph,"",@"SHT_CUDA_CALLGRAPH"
	.align	4
	.sectionentsize	8
	.align		4
        /*0000*/ 	.word	0x00000000
	.align		4
        /*0004*/ 	.word	0xffffffff
	.align		4
        /*0008*/ 	.word	index@(_Z19print_device_matrixPP6float2)
	.align		4
        /*000c*/ 	.word	index@(vprintf)
	.align		4
        /*0010*/ 	.word	0x00000000
	.align		4
        /*0014*/ 	.word	0xfffffffe
	.align		4
        /*0018*/ 	.word	0x00000000
	.align		4
        /*001c*/ 	.word	0xfffffffd
	.align		4
        /*0020*/ 	.word	0x00000000
	.align		4
        /*0024*/ 	.word	0xfffffffc


//--------------------- .nv.constant4             --------------------------
	.section	.nv.constant4,"a",@progbits
	.align	8
	.align		8
.nv.constant4:
        /*0000*/ 	.dword	vprintf
	.align		8
        /*0008*/ 	.dword	$str
	.align		8
        /*0010*/ 	.dword	$str$1
	.align		8
        /*0018*/ 	.dword	$str$2


//--------------------- .text._Z19print_device_matrixPP6float2 --------------------------
	.section	.text._Z19print_device_matrixPP6float2,"ax",@progbits
	.align	128
        .global         _Z19print_device_matrixPP6float2
        .type           _Z19print_device_matrixPP6float2,@function
        .size           _Z19print_device_matrixPP6float2,(.L_x_13 - _Z19print_device_matrixPP6float2)
        .other          _Z19print_device_matrixPP6float2,@"STO_CUDA_ENTRY STV_DEFAULT"
_Z19print_device_matrixPP6float2:
.text._Z19print_device_matrixPP6float2:
[----:B------:R-:W0:Y:S01]  /*0000*/  LDC R1, c[0x0][0x37c] ;  /* 0x0000df00ff017b82 */ /* 0x000e220000000800 */
[----:B------:R-:W-:Y:S01]  /*0010*/  MOV R2, 0x0 ;  /* 0x0000000000027802 */ /* 0x000fe20000000f00 */
[----:B------:R-:W1:Y:S01]  /*0020*/  LDCU UR4, c[0x0][0x2f8] ;  /* 0x00005f00ff0477ac */ /* 0x000e620008000800 */
[----:B0-----:R-:W-:Y:S01]  /*0030*/  VIADD R1, R1, 0xfffffff0 ;  /* 0xfffffff001017836 */ /* 0x001fe20000000000 */
[----:B------:R-:W-:-:S04]  /*0040*/  CS2R R6, SRZ ;  /* 0x0000000000067805 */ /* 0x000fc8000001ff00 */
[----:B------:R0:W2:Y:S01]  /*0050*/  LDC.64 R8, c[0x4][R2] ;  /* 0x0100000002087b82 */ /* 0x0000a20000000a00 */
[----:B------:R-:W3:Y:S01]  /*0060*/  LDCU.64 UR6, c[0x4][0x8] ;  /* 0x01000100ff0677ac */ /* 0x000ee20008000a00 */
[----:B------:R-:W4:Y:S01]  /*0070*/  LDCU UR5, c[0x0][0x2fc] ;  /* 0x00005f80ff0577ac */ /* 0x000f220008000800 */
[----:B------:R-:W0:Y:S01]  /*0080*/  LDCU.64 UR36, c[0x0][0x358] ;  /* 0x00006b00ff2477ac */ /* 0x000e220008000a00 */
[----:B-1----:R-:W-:Y:S01]  /*0090*/  IADD3 R16, P0, PT, R1, UR4, RZ ;  /* 0x0000000401107c10 */ /* 0x002fe2000ff1e0ff */
[----:B---3--:R-:W-:Y:S02]  /*00a0*/  IMAD.U32 R4, RZ, RZ, UR6 ;  /* 0x00000006ff047e24 */ /* 0x008fe4000f8e00ff */
[----:B------:R-:W-:Y:S01]  /*00b0*/  IMAD.U32 R5, RZ, RZ, UR7 ;  /* 0x00000007ff057e24 */ /* 0x000fe2000f8e00ff */
[----:B0---4-:R-:W-:-:S09]  /*00c0*/  IADD3.X R17, PT, PT, RZ, UR5, RZ, P0, !PT ;  /* 0x00000005ff117c10 */ /* 0x011fd200087fe4ff */
[----:B------:R-:W-:-:S07]  /*00d0*/  LEPC R20, `(.L_x_0) ;  /* 0x000000001014794e */ /* 0x000fce0000000000 */
[----:B--2---:R-:W-:Y:S05]  /*00e0*/  CALL.ABS.NOINC R8 ;  /* 0x0000000008007343 */ /* 0x004fea0003c00000 */
.L_x_0:
[----:B------:R-:W0:Y:S01]  /*00f0*/  LDC.64 R8, c[0x0][0x380] ;  /* 0x0000e000ff087b82 */ /* 0x000e220000000a00 */
[----:B------:R-:W1:Y:S01]  /*0100*/  LDCU.64 UR4, c[0x4][0x10] ;  /* 0x01000200ff0477ac */ /* 0x000e620008000a00 */
[----:B0-----:R-:W2:Y:S04]  /*0110*/  LDG.E.64 R8, desc[UR36][R8.64] ;  /* 0x0000002408087981 */ /* 0x001ea8000c1e1b00 */
[----:B--2---:R-:W2:Y:S02]  /*0120*/  LD.E.64 R10, desc[UR36][R8.64] ;  /* 0x00000024080a7980 */ /* 0x004ea4000c101b00 */
[----:B------:R0:W3:Y:S01]  /*0130*/  LDC.64 R18, c[0x4][R2] ;  /* 0x0100000002127b82 */ /* 0x0000e20000000a00 */
[----:B-1----:R-:W-:Y:S01]  /*0140*/  IMAD.U32 R4, RZ, RZ, UR4 ;  /* 0x00000004ff047e24 */ /* 0x002fe2000f8e00ff */
[----:B------:R-:W-:Y:S01]  /*0150*/  MOV R6, R16 ;  /* 0x0000001000067202 */ /* 0x000fe20000000f00 */
[----:B------:R-:W-:-:S02]  /*0160*/  IMAD.U32 R5, RZ, RZ, UR5 ;  /* 0x00000005ff057e24 */ /* 0x000fc4000f8e00ff */
[----:B------:R-:W-:Y:S01]  /*0170*/  IMAD.MOV.U32 R7, RZ, RZ, R17 ;  /* 0x000000ffff077224 */ /* 0x000fe200078e0011 */
[----:B--2---:R-:W-:Y:S08]  /*0180*/  F2F.F64.F32 R12, R10 ;  /* 0x0000000a000c7310 */ /* 0x004ff00000201800 */
[----:B------:R-:W1:Y:S02]  /*0190*/  F2F.F64.F32 R14, R11 ;  /* 0x0000000b000e7310 */ /* 0x000e640000201800 */
[----:B-1-3--:R0:W-:Y:S02]  /*01a0*/  STL.128 [R1], R12 ;  /* 0x0000000c01007387 */ /* 0x00a1e40000100c00 */
[----:B------:R-:W-:-:S07]  /*01b0*/  LEPC R20, `(.L_x_1) ;  /* 0x000000001014794e */ /* 0x000fce0000000000 */
[----:B0-----:R-:W-:Y:S05]  /*01c0*/  CALL.ABS.NOINC R18 ;  /* 0x0000000012007343 */ /* 0x001fea0003c00000 */
.L_x_1:
[----:B------:R-:W0:Y:S01]  /*01d0*/  LDC.64 R10, c[0x0][0x380] ;  /* 0x0000e000ff0a7b82 */ /* 0x000e220000000a00 */
[----:B------:R-:W1:Y:S01]  /*01e0*/  LDCU.64 UR4, c[0x4][0x10] ;  /* 0x01000200ff0477ac */ /* 0x000e620008000a00 */
[----:B0-----:R-:W2:Y:S04]  /*01f0*/  LDG.E.64 R8, desc[UR36][R10.64] ;  /* 0x000000240a087981 */ /* 0x001ea8000c1e1b00 */
[----:B--2---:R-:W2:Y:S02]  /*0200*/  LD.E.64 R8, desc[UR36][R8.64+0x8] ;  /* 0x0000082408087980 */ /* 0x004ea4000c101b00 */
[----:B------:R0:W3:Y:S01]  /*0210*/  LDC.64 R18, c[0x4][R2] ;  /* 0x0100000002127b82 */ /* 0x0000e20000000a00 */
[----:B-1----:R-:W-:Y:S01]  /*0220*/  IMAD.U32 R4, RZ, RZ, UR4 ;  /* 0x00000004ff047e24 */ /* 0x002fe2000f8e00ff */
[----:B------:R-:W-:Y:S01]  /*0230*/  MOV R5, UR5 ;  /* 0x0000000500057c02 */ /* 0x000fe20008000f00 */
[----:B------:R-:W-:-:S02]  /*0240*/  IMAD.MOV.U32 R6, RZ, RZ, R16 ;  /* 0x000000ffff067224 */ /* 0x000fc400078e0010 */
[----:B------:R-:W-:Y:S01]  /*0250*/  IMAD.MOV.U32 R7, RZ, RZ, R17 ;  /* 0x000000ffff077224 */ /* 0x000fe200078e0011 */
[----:B--2---:R-:W-:Y:S08]  /*0260*/  F2F.F64.F32 R12, R8 ;  /* 0x00000008000c7310 */ /* 0x004ff00000201800 */
[----:B------:R-:W1:Y:S02]  /*0270*/  F2F.F64.F32 R14, R9 ;  /* 0x00000009000e7310 */ /* 0x000e640000201800 */
[----:B-1-3--:R0:W-:Y:S02]  /*0280*/  STL.128 [R1], R12 ;  /* 0x0000000c01007387 */ /* 0x00a1e40000100c00 */
[----:B------:R-:W-:-:S07]  /*0290*/  LEPC R20, `(.L_x_2) ;  /* 0x000000001014794e */ /* 0x000fce0000000000 */
[----:B0-----:R-:W-:Y:S05]  /*02a0*/  CALL.ABS.NOINC R18 ;  /* 0x0000000012007343 */ /* 0x001fea0003c00000 */
.L_x_2:
[----:B------:R-:W0:Y:S01]  /*02b0*/  LDC.64 R10, c[0x0][0x380] ;  /* 0x0000e000ff0a7b82 */ /* 0x000e220000000a00 */
[----:B------:R-:W1:Y:S01]  /*02c0*/  LDCU.64 UR4, c[0x4][0x10] ;  /* 0x01000200ff0477ac */ /* 0x000e620008000a00 */
[----:B0-----:R-:W2:Y:S04]  /*02d0*/  LDG.E.64 R8, desc[UR36][R10.64] ;  /* 0x000000240a087981 */ /* 0x001ea8000c1e1b00 */
[----:B--2---:R-:W2:Y:S02]  /*02e0*/  LD.E.64 R8, desc[UR36][R8.64+0x10] ;  /* 0x0000102408087980 */ /* 0x004ea4000c101b00 */
[----:B------:R0:W3:Y:S01]  /*02f0*/  LDC.64 R18, c[0x4][R2] ;  /* 0x0100000002127b82 */ /* 0x0000e20000000a00 */
[----:B-1----:R-:W-:Y:S01]  /*0300*/  MOV R4, UR4 ;  /* 0x0000000400047c02 */ /* 0x002fe20008000f00 */
[----:B------:R-:W-:Y:S01]  /*0310*/  IMAD.U32 R5, RZ, RZ, UR5 ;  /* 0x00000005ff057e24 */ /* 0x000fe2000f8e00ff */
[----:B------:R-:W-:Y:S01]  /*0320*/  MOV R7, R17 ;  /* 0x0000001100077202 */ /* 0x000fe20000000f00 */
[----:B------:R-:W-:Y:S01]  /*0330*/  IMAD.MOV.U32 R6, RZ, RZ, R16 ;  /* 0x000000ffff067224 */ /* 0x000fe200078e0010 */
[----:B--2---:R-:W-:Y:S08]  /*0340*/  F2F.F64.F32 R12, R8 ;  /* 0x00000008000c7310 */ /* 0x004ff00000201800 */
[----:B------:R-:W1:Y:S02]  /*0350*/  F2F.F64.F32 R14, R9 ;  /* 0x00000009000e7310 */ /* 0x000e640000201800 */
[----:B-1-3--:R0:W-:Y:S02]  /*0360*/  STL.128 [R1], R12 ;  /* 0x0000000c01007387 */ /* 0x00a1e40000100c00 */
[----:B------:R-:W-:-:S07]  /*0370*/  LEPC R20, `(.L_x_3) ;  /* 0x000000001014794e */ /* 0x000fce0000000000 */
[----:B0-----:R-:W-:Y:S05]  /*0380*/  CALL.ABS.NOINC R18 ;  /* 0x0000000012007343 */ /* 0x001fea0003c00000 */
.L_x_3:
        /* <DEDUP_REMOVED lines=14> */
.L_x_4:
[----:B------:R0:W1:Y:S01]  /*0470*/  LDC.64 R8, c[0x4][R2] ;  /* 0x0100000002087b82 */ /* 0x0000620000000a00 */
[----:B------:R-:W2:Y:S01]  /*0480*/  LDCU.64 UR4, c[0x4][0x18] ;  /* 0x01000300ff0477ac */ /* 0x000ea20008000a00 */
[----:B------:R-:W-:Y:S01]  /*0490*/  CS2R R6, SRZ ;  /* 0x0000000000067805 */ /* 0x000fe2000001ff00 */
[----:B--2---:R-:W-:Y:S01]  /*04a0*/  IMAD.U32 R4, RZ, RZ, UR4 ;  /* 0x00000004ff047e24 */ /* 0x004fe2000f8e00ff */
[----:B0-----:R-:W-:-:S07]  /*04b0*/  MOV R5, UR5 ;  /* 0x0000000500057c02 */ /* 0x001fce0008000f00 */
[----:B------:R-:W-:-:S07]  /*04c0*/  LEPC R20, `(.L_x_5) ;  /* 0x000000001014794e */ /* 0x000fce0000000000 */
[----:B-1----:R-:W-:Y:S05]  /*04d0*/  CALL.ABS.NOINC R8 ;  /* 0x0000000008007343 */ /* 0x002fea0003c00000 */
.L_x_5:
        /* <DEDUP_REMOVED lines=14> */
.L_x_6:
        /* <DEDUP_REMOVED lines=14> */
.L_x_7:
        /* <DEDUP_REMOVED lines=14> */
.L_x_8:
        /* <DEDUP_REMOVED lines=14> */
.L_x_9:
[----:B------:R-:W0:Y:S01]  /*0860*/  LDC.64 R2, c[0x4][R2] ;  /* 0x0100000002027b82 */ /* 0x000e220000000a00 */
[----:B------:R-:W1:Y:S01]  /*0870*/  LDCU.64 UR4, c[0x4][0x18] ;  /* 0x01000300ff0477ac */ /* 0x000e620008000a00 */
[----:B------:R-:W-:Y:S01]  /*0880*/  CS2R R6, SRZ ;  /* 0x0000000000067805 */ /* 0x000fe2000001ff00 */
[----:B-1----:R-:W-:Y:S01]  /*0890*/  IMAD.U32 R4, RZ, RZ, UR4 ;  /* 0x00000004ff047e24 */ /* 0x002fe2000f8e00ff */
[----:B------:R-:W-:-:S07]  /*08a0*/  MOV R5, UR5 ;  /* 0x0000000500057c02 */ /* 0x000fce0008000f00 */
[----:B------:R-:W-:-:S07]  /*08b0*/  LEPC R20, `(.L_x_10) ;  /* 0x000000001014794e */ /* 0x000fce0000000000 */
[----:B0-----:R-:W-:Y:S05]  /*08c0*/  CALL.ABS.NOINC R2 ;  /* 0x0000000002007343 */ /* 0x001fea0003c00000 */
.L_x_10:
[----:B------:R-:W-:Y:S05]  /*08d0*/  EXIT ;  /* 0x000000000000794d */ /* 0x000fea0003800000 */
.L_x_11:
[----:B------:R-:W-:-:S00]  /*08e0*/  BRA `(.L_x_11) ;  /* 0xfffffffc00fc7947 */ /* 0x000fc0000383ffff */
[----:B------:R-:W-:-:S00]  /*08f0*/  NOP ;  /* 0x0000000000007918 */ /* 0x000fc00000000000 */
        /* <DEDUP_REMOVED lines=8> */
.L_x_13:


//--------------------- .text._Z3addPiS_          --------------------------
	.section	.text._Z3addPiS_,"ax",@progbits
	.align	128
        .global         _Z3addPiS_
        .type           _Z3addPiS_,@function
        .size           _Z3addPiS_,(.L_x_14 - _Z3addPiS_)
        .other          _Z3addPiS_,@"STO_CUDA_ENTRY STV_DEFAULT"
_Z3addPiS_:
.text._Z3addPiS_:
[----:B------:R-:W-:Y:S01]  /*0000*/  LDC R1, c[0x0][0x37c] ;  /* 0x0000df00ff017b82 */ /* 0x000fe20000000800 */
[----:B------:R-:W0:Y:S02]  /*0010*/  S2R R0, SR_TID.X ;  /* 0x0000000000007919 */ /* 0x000e240000002100 */
[----:B0-----:R-:W-:-:S13]  /*0020*/  ISETP.NE.AND P0, PT, R0, RZ, PT ;  /* 0x000000ff0000720c */ /* 0x001fda0003f05270 */
[----:B------:R-:W-:Y:S05]  /*0030*/  @P0 EXIT ;  /* 0x000000000000094d */ /* 0x000fea0003800000 */
[----:B------:R-:W0:Y:S01]  /*0040*/  LDC.64 R2, c[0x0][0x380] ;  /* 0x0000e000ff027b82 */ /* 0x000e220000000a00 */
[----:B------:R-:W0:Y:S02]  /*0050*/  LDCU.64 UR4, c[0x0][0x358] ;  /* 0x00006b00ff0477ac */ /* 0x000e240008000a00 */
[----:B0-----:R-:W2:Y:S05]  /*0060*/  LDG.E R2, desc[UR4][R2.64] ;  /* 0x0000000402027981 */ /* 0x001eaa000c1e1900 */
[----:B------:R-:W0:Y:S01]  /*0070*/  LDC.64 R4, c[0x0][0x388] ;  /* 0x0000e200ff047b82 */ /* 0x000e220000000a00 */
[----:B--2---:R-:W-:-:S05]  /*0080*/  SHF.L.U32 R7, R2, 0x1, RZ ;  /* 0x0000000102077819 */ /* 0x004fca00000006ff */
[----:B0-----:R-:W-:Y:S01]  /*0090*/  STG.E desc[UR4][R4.64], R7 ;  /* 0x0000000704007986 */ /* 0x001fe2000c101904 */
[----:B------:R-:W-:Y:S05]  /*00a0*/  EXIT ;  /* 0x000000000000794d */ /* 0x000fea0003800000 */
.L_x_12:
        /* <DEDUP_REMOVED lines=13> */
.L_x_14:


//--------------------- .nv.global.init           --------------------------
	.section	.nv.global.init,"aw",@progbits
.nv.global.init:
	.type		$str$2,@object
	.size		$str$2,($str$1 - $str$2)
$str$2:
        /*0000*/ 	.byte	0x0a, 0x00
	.type		$str$1,@object
	.size		$str$1,($str - $str$1)
$str$1:
        /*0002*/ 	.byte	0x28, 0x25, 0x66, 0x2c, 0x20, 0x25, 0x66, 0x29, 0x20, 0x20, 0x00
	.type		$str,@object
	.size		$str,(.L_0 - $str)
$str:
        /*000d*/ 	.byte	0x6d, 0x61, 0x74, 0x72, 0x69, 0x78, 0x20, 0x6f, 0x6e, 0x20, 0x64, 0x65, 0x76, 0x69, 0x63, 0x65
        /*001d*/ 	.byte	0x3a, 0x0a, 0x00
.L_0:


//--------------------- .nv.shared.reserved.0     --------------------------
	.section	.nv.shared.reserved.0,"aw",@nobits
	.weak		__nv_reservedSMEM_offset_0_alias
	.size		__nv_reservedSMEM_offset_0_alias, 0, 64
	.other		__nv_reservedSMEM_offset_0_alias,@"STO_CUDA_RESERVED_SHARED STV_DEFAULT"
__nv_reservedSMEM_offset_0_alias:
	.zero		0
	.zero		64


//--------------------- .nv.constant0._Z19print_device_matrixPP6float2 --------------------------
	.section	.nv.constant0._Z19print_device_matrixPP6float2,"a",@progbits
	.sectionflags	@""
	.align	4
.nv.constant0._Z19print_device_matrixPP6float2:
	.zero		904


//--------------------- .nv.constant0._Z3addPiS_  --------------------------
	.section	.nv.constant0._Z3addPiS_,"a",@progbits
	.sectionflags	@""
	.align	4
.nv.constant0._Z3addPiS_:
	.zero		912


//--------------------- SYMBOLS --------------------------

	.type		.nv.reservedSmem.offset0,@object
	.size		.nv.reservedSmem.offset0,0x4
	.type		vprintf,@function
